//
// Generated by NVIDIA NVVM Compiler
//
// Compiler Build ID: CL-36424714
// Cuda compilation tools, release 13.0, V13.0.88
// Based on NVVM 20.0.0
//

.version 9.0
.target sm_100
.address_size 64

	// .globl	_Z16sumMatrixOnGPU2DPfS_S_ii

.visible .entry _Z16sumMatrixOnGPU2DPfS_S_ii(
	.param .u64 .ptr .align 1 _Z16sumMatrixOnGPU2DPfS_S_ii_param_0,
	.param .u64 .ptr .align 1 _Z16sumMatrixOnGPU2DPfS_S_ii_param_1,
	.param .u64 .ptr .align 1 _Z16sumMatrixOnGPU2DPfS_S_ii_param_2,
	.param .u32 _Z16sumMatrixOnGPU2DPfS_S_ii_param_3,
	.param .u32 _Z16sumMatrixOnGPU2DPfS_S_ii_param_4
)
{
	.reg .pred 	%p<4>;
	.reg .b32 	%r<14>;
	.reg .b32 	%f<4>;
	.reg .b64 	%rd<11>;

	ld.param.u64 	%rd1, [_Z16sumMatrixOnGPU2DPfS_S_ii_param_0];
	ld.param.u64 	%rd2, [_Z16sumMatrixOnGPU2DPfS_S_ii_param_1];
	ld.param.u64 	%rd3, [_Z16sumMatrixOnGPU2DPfS_S_ii_param_2];
	ld.param.u32 	%r2, [_Z16sumMatrixOnGPU2DPfS_S_ii_param_3];
	ld.param.u32 	%r3, [_Z16sumMatrixOnGPU2DPfS_S_ii_param_4];
	mov.u32 	%r5, %tid.x;
	mov.u32 	%r6, %ctaid.x;
	mov.u32 	%r7, %ntid.x;
	mad.lo.s32 	%r8, %r6, %r7, %r5;
	mov.u32 	%r9, %tid.y;
	mov.u32 	%r10, %ctaid.y;
	mov.u32 	%r11, %ntid.y;
	mad.lo.s32 	%r12, %r10, %r11, %r9;
	mad.lo.s32 	%r1, %r3, %r8, %r12;
	setp.ge.u32 	%p1, %r8, %r2;
	setp.ge.u32 	%p2, %r12, %r3;
	or.pred  	%p3, %p1, %p2;
	@%p3 bra 	$L__BB0_2;
	cvta.to.global.u64 	%rd4, %rd1;
	cvta.to.global.u64 	%rd5, %rd2;
	cvta.to.global.u64 	%rd6, %rd3;
	mul.wide.u32 	%rd7, %r1, 4;
	add.s64 	%rd8, %rd4, %rd7;
	ld.global.f32 	%f1, [%rd8];
	add.s64 	%rd9, %rd5, %rd7;
	ld.global.f32 	%f2, [%rd9];
	add.f32 	%f3, %f1, %f2;
	add.s64 	%rd10, %rd6, %rd7;
	st.global.f32 	[%rd10], %f3;
$L__BB0_2:
	ret;

}


// ===== COMPILED SASS (sm_100) =====

	.target	sm_100

	.elftype	@"ET_EXEC"


//--------------------- .note.nv.tkinfo           --------------------------
	.section	.note.nv.tkinfo,"",@"SHT_NOTE"
	.sectionflags	@"SHF_NOTE_NV_TKINFO"
	.tkinfo
        /*0018*/ 	.word	0x00000002
        /*0030*/ 	.string	""
        /*0030*/ 	.string	"ptxas"
        /*0030*/ 	.string	"Cuda compilation tools, release 13.0, V13.0.88"
        /*0030*/ 	.string	"Build cuda_13.0.r13.0/compiler.36424714_0"
        /*0030*/ 	.string	"-arch sm_100 -m 64 "



//--------------------- .note.nv.cuinfo           --------------------------
	.section	.note.nv.cuinfo,"",@"SHT_NOTE"
	.sectionflags	@"SHF_NOTE_NV_CUINFO"
        /*0018*/ 	.short	0x0002
        /*001a*/ 	.short	0x0064
        /*001c*/ 	.short	0x0082
	.zero		2


//--------------------- .nv.info                  --------------------------
	.section	.nv.info,"",@"SHT_CUDA_INFO"
	.align	4


	//----- nvinfo : EIATTR_REGCOUNT
	.align		4
        /*0000*/ 	.byte	0x04, 0x2f
        /*0002*/ 	.short	(.L_1 - .L_0)
	.align		4
.L_0:
        /*0004*/ 	.word	index@(_Z16sumMatrixOnGPU2DPfS_S_ii)
        /*0008*/ 	.word	0x0000000c


	//----- nvinfo : EIATTR_FRAME_SIZE
	.align		4
.L_1:
        /*000c*/ 	.byte	0x04, 0x11
        /*000e*/ 	.short	(.L_3 - .L_2)
	.align		4
.L_2:
        /*0010*/ 	.word	index@(_Z16sumMatrixOnGPU2DPfS_S_ii)
        /*0014*/ 	.word	0x00000000


	//----- nvinfo : EIATTR_MIN_STACK_SIZE
	.align		4
.L_3:
        /*0018*/ 	.byte	0x04, 0x12
        /*001a*/ 	.short	(.L_5 - .L_4)
	.align		4
.L_4:
        /*001c*/ 	.word	index@(_Z16sumMatrixOnGPU2DPfS_S_ii)
        /*0020*/ 	.word	0x00000000
.L_5:


//--------------------- .nv.compat                --------------------------
	.section	.nv.compat,"",@"SHT_CUDA_COMPAT_INFO"
	.align	4
        /*0000*/ 	.byte	0x02, 0x09, 0x00, 0x00, 0x02, 0x02, 0x01, 0x00, 0x02, 0x05, 0x05, 0x00, 0x03, 0x07, 0x01, 0x01
        /*0010*/ 	.byte	0x02, 0x03, 0x00, 0x00, 0x02, 0x06, 0x01, 0x00, 0x04, 0x0b, 0x08, 0x00, 0x09, 0x00, 0x00, 0x00
        /*0020*/ 	.byte	0x00, 0x00, 0x00, 0x00


//--------------------- .nv.info._Z16sumMatrixOnGPU2DPfS_S_ii --------------------------
	.section	.nv.info._Z16sumMatrixOnGPU2DPfS_S_ii,"",@"SHT_CUDA_INFO"
	.sectionflags	@""
	.align	4


	//----- nvinfo : EIATTR_CUDA_API_VERSION
	.align		4
        /*0000*/ 	.byte	0x04, 0x37
        /*0002*/ 	.short	(.L_7 - .L_6)
.L_6:
        /*0004*/ 	.word	0x00000082


	//----- nvinfo : EIATTR_KPARAM_INFO
	.align		4
.L_7:
        /*0008*/ 	.byte	0x04, 0x17
        /*000a*/ 	.short	(.L_9 - .L_8)
.L_8:
        /*000c*/ 	.word	0x00000000
        /*0010*/ 	.short	0x0004
        /*0012*/ 	.short	0x001c
        /*0014*/ 	.byte	0x00, 0xf0, 0x11, 0x00


	//----- nvinfo : EIATTR_KPARAM_INFO
	.align		4
.L_9:
        /*0018*/ 	.byte	0x04, 0x17
        /*001a*/ 	.short	(.L_11 - .L_10)
.L_10:
        /*001c*/ 	.word	0x00000000
        /*0020*/ 	.short	0x0003
        /*0022*/ 	.short	0x0018
        /*0024*/ 	.byte	0x00, 0xf0, 0x11, 0x00


	//----- nvinfo : EIATTR_KPARAM_INFO
	.align		4
.L_11:
        /*0028*/ 	.byte	0x04, 0x17
        /*002a*/ 	.short	(.L_13 - .L_12)
.L_12:
        /*002c*/ 	.word	0x00000000
        /*0030*/ 	.short	0x0002
        /*0032*/ 	.short	0x0010
        /*0034*/ 	.byte	0x00, 0xf5, 0x21, 0x00


	//----- nvinfo : EIATTR_KPARAM_INFO
	.align		4
.L_13:
        /*0038*/ 	.byte	0x04, 0x17
        /*003a*/ 	.short	(.L_15 - .L_14)
.L_14:
        /*003c*/ 	.word	0x00000000
        /*0040*/ 	.short	0x0001
        /*0042*/ 	.short	0x0008
        /*0044*/ 	.byte	0x00, 0xf5, 0x21, 0x00


	//----- nvinfo : EIATTR_KPARAM_INFO
	.align		4
.L_15:
        /*0048*/ 	.byte	0x04, 0x17
        /*004a*/ 	.short	(.L_17 - .L_16)
.L_16:
        /*004c*/ 	.word	0x00000000
        /*0050*/ 	.short	0x0000
        /*0052*/ 	.short	0x0000
        /*0054*/ 	.byte	0x00, 0xf5, 0x21, 0x00


	//----- nvinfo : EIATTR_SPARSE_MMA_MASK
	.align		4
.L_17:
        /*0058*/ 	.byte	0x03, 0x50
        /*005a*/ 	.short	0x0000


	//----- nvinfo : EIATTR_MAXREG_COUNT
	.align		4
        /*005c*/ 	.byte	0x03, 0x1b
        /*005e*/ 	.short	0x00ff


	//----- nvinfo : EIATTR_MERCURY_ISA_VERSION
	.align		4
        /*0060*/ 	.byte	0x03, 0x5f
        /*0062*/ 	.short	0x0101


	//----- nvinfo : EIATTR_VRC_CTA_INIT_COUNT
	.align		4
        /*0064*/ 	.byte	0x02, 0x4a
	.zero		1
	.zero		1


	//----- nvinfo : EIATTR_EXIT_INSTR_OFFSETS
	.align		4
        /*0068*/ 	.byte	0x04, 0x1c
        /*006a*/ 	.short	(.L_19 - .L_18)


	//   ....[0]....
.L_18:
        /*006c*/ 	.word	0x000000d0


	//   ....[1]....
        /*0070*/ 	.word	0x00000190


	//----- nvinfo : EIATTR_CBANK_PARAM_SIZE
	.align		4
.L_19:
        /*0074*/ 	.byte	0x03, 0x19
        /*0076*/ 	.short	0x0020


	//----- nvinfo : EIATTR_PARAM_CBANK
	.align		4
        /*0078*/ 	.byte	0x04, 0x0a
        /*007a*/ 	.short	(.L_21 - .L_20)
	.align		4
.L_20:
        /*007c*/ 	.word	index@(.nv.constant0._Z16sumMatrixOnGPU2DPfS_S_ii)
        /*0080*/ 	.short	0x0380
        /*0082*/ 	.short	0x0020


	//----- nvinfo : EIATTR_SW_WAR
	.align		4
.L_21:
        /*0084*/ 	.byte	0x04, 0x36
        /*0086*/ 	.short	(.L_23 - .L_22)
.L_22:
        /*0088*/ 	.word	0x00000008
.L_23:


//--------------------- .nv.callgraph             --------------------------
	.section	.nv.callgraph,"",@"SHT_CUDA_CALLGRAPH"
	.align	4
	.sectionentsize	8
	.align		4
        /*0000*/ 	.word	0x00000000
	.align		4
        /*0004*/ 	.word	0xffffffff
	.align		4
        /*0008*/ 	.word	0x00000000
	.align		4
        /*000c*/ 	.word	0xfffffffe
	.align		4
        /*0010*/ 	.word	0x00000000
	.align		4
        /*0014*/ 	.word	0xfffffffd
	.align		4
        /*0018*/ 	.word	0x00000000
	.align		4
        /*001c*/ 	.word	0xfffffffc


//--------------------- .text._Z16sumMatrixOnGPU2DPfS_S_ii --------------------------
	.section	.text._Z16sumMatrixOnGPU2DPfS_S_ii,"ax",@progbits
	.align	128
        .global         _Z16sumMatrixOnGPU2DPfS_S_ii
        .type           _Z16sumMatrixOnGPU2DPfS_S_ii,@function
        .size           _Z16sumMatrixOnGPU2DPfS_S_ii,(.L_x_1 - _Z16sumMatrixOnGPU2DPfS_S_ii)
        .other          _Z16sumMatrixOnGPU2DPfS_S_ii,@"STO_CUDA_ENTRY STV_DEFAULT"
_Z16sumMatrixOnGPU2DPfS_S_ii:
.text._Z16sumMatrixOnGPU2DPfS_S_ii:
[----:B------:R-:W-:Y:S01]  /*0000*/  LDC R1, c[0x0][0x37c] ;  /* 0x0000df00ff017b82 */ /* 0x000fe20000000800 */
[----:B------:R-:W0:Y:S07]  /*0010*/  S2R R3, SR_TID.Y ;  /* 0x0000000000037919 */ /* 0x000e2e0000002200 */
[----:B------:R-:W1:Y:S01]  /*0020*/  LDC R5, c[0x0][0x360] ;  /* 0x0000d800ff057b82 */ /* 0x000e620000000800 */
[----:B------:R-:W2:Y:S01]  /*0030*/  LDCU.64 UR6, c[0x0][0x398] ;  /* 0x00007300ff0677ac */ /* 0x000ea20008000a00 */
[----:B------:R-:W1:Y:S06]  /*0040*/  S2R R0, SR_TID.X ;  /* 0x0000000000007919 */ /* 0x000e6c0000002100 */
[----:B------:R-:W0:Y:S08]  /*0050*/  S2UR UR5, SR_CTAID.Y ;  /* 0x00000000000579c3 */ /* 0x000e300000002600 */
[----:B------:R-:W0:Y:S08]  /*0060*/  LDC R2, c[0x0][0x364] ;  /* 0x0000d900ff027b82 */ /* 0x000e300000000800 */
[----:B------:R-:W1:Y:S01]  /*0070*/  S2UR UR4, SR_CTAID.X ;  /* 0x00000000000479c3 */ /* 0x000e620000002500 */
[----:B0-----:R-:W-:-:S05]  /*0080*/  IMAD R3, R2, UR5, R3 ;  /* 0x0000000502037c24 */ /* 0x001fca000f8e0203 */
[----:B--2---:R-:W-:Y:S01]  /*0090*/  ISETP.GE.U32.AND P0, PT, R3, UR7, PT ;  /* 0x0000000703007c0c */ /* 0x004fe2000bf06070 */
[----:B-1----:R-:W-:-:S04]  /*00a0*/  IMAD R0, R5, UR4, R0 ;  /* 0x0000000405007c24 */ /* 0x002fc8000f8e0200 */
[C---:B------:R-:W-:Y:S01]  /*00b0*/  IMAD R9, R0.reuse, UR7, R3 ;  /* 0x0000000700097c24 */ /* 0x040fe2000f8e0203 */
[----:B------:R-:W-:-:S13]  /*00c0*/  ISETP.GE.U32.OR P0, PT, R0, UR6, P0 ;  /* 0x0000000600007c0c */ /* 0x000fda0008706470 */
[----:B------:R-:W-:Y:S05]  /*00d0*/  @P0 EXIT ;  /* 0x000000000000094d */ /* 0x000fea0003800000 */
[----:B------:R-:W0:Y:S01]  /*00e0*/  LDC.64 R2, c[0x0][0x380] ;  /* 0x0000e000ff027b82 */ /* 0x000e220000000a00 */
[----:B------:R-:W1:Y:S07]  /*00f0*/  LDCU.64 UR4, c[0x0][0x358] ;  /* 0x00006b00ff0477ac */ /* 0x000e6e0008000a00 */
[----:B------:R-:W2:Y:S08]  /*0100*/  LDC.64 R4, c[0x0][0x388] ;  /* 0x0000e200ff047b82 */ /* 0x000eb00000000a00 */
[----:B------:R-:W3:Y:S01]  /*0110*/  LDC.64 R6, c[0x0][0x390] ;  /* 0x0000e400ff067b82 */ /* 0x000ee20000000a00 */
[----:B0-----:R-:W-:-:S06]  /*0120*/  IMAD.WIDE.U32 R2, R9, 0x4, R2 ;  /* 0x0000000409027825 */ /* 0x001fcc00078e0002 */
[----:B-1----:R-:W4:Y:S01]  /*0130*/  LDG.E R2, desc[UR4][R2.64] ;  /* 0x0000000402027981 */ /* 0x002f22000c1e1900 */
[----:B--2---:R-:W-:-:S06]  /*0140*/  IMAD.WIDE.U32 R4, R9, 0x4, R4 ;  /* 0x0000000409047825 */ /* 0x004fcc00078e0004 */
[----:B------:R-:W4:Y:S01]  /*0150*/  LDG.E R5, desc[UR4][R4.64] ;  /* 0x0000000404057981 */ /* 0x000f22000c1e1900 */
[----:B---3--:R-:W-:-:S04]  /*0160*/  IMAD.WIDE.U32 R6, R9, 0x4, R6 ;  /* 0x0000000409067825 */ /* 0x008fc800078e0006 */
[----:B----4-:R-:W-:-:S05]  /*0170*/  FADD R9, R2, R5 ;  /* 0x0000000502097221 */ /* 0x010fca0000000000 */
[----:B------:R-:W-:Y:S01]  /*0180*/  STG.E desc[UR4][R6.64], R9 ;  /* 0x0000000906007986 */ /* 0x000fe2000c101904 */
[----:B------:R-:W-:Y:S05]  /*0190*/  EXIT ;  /* 0x000000000000794d */ /* 0x000fea0003800000 */
.L_x_0:
[----:B------:R-:W-:-:S00]  /*01a0*/  BRA `(.L_x_0) ;  /* 0xfffffffc00fc7947 */ /* 0x000fc0000383ffff */
[----:B------:R-:W-:-:S00]  /*01b0*/  NOP ;  /* 0x0000000000007918 */ /* 0x000fc00000000000 */
        /* <DEDUP_REMOVED lines=12> */
.L_x_1:


//--------------------- .nv.shared.reserved.0     --------------------------
	.section	.nv.shared.reserved.0,"aw",@nobits
	.weak		__nv_reservedSMEM_offset_0_alias
	.size		__nv_reservedSMEM_offset_0_alias, 0, 64
	.other		__nv_reservedSMEM_offset_0_alias,@"STO_CUDA_RESERVED_SHARED STV_DEFAULT"
__nv_reservedSMEM_offset_0_alias:
	.zero		0
	.zero		64


//--------------------- .nv.constant0._Z16sumMatrixOnGPU2DPfS_S_ii --------------------------
	.section	.nv.constant0._Z16sumMatrixOnGPU2DPfS_S_ii,"a",@progbits
	.sectionflags	@""
	.align	4
.nv.constant0._Z16sumMatrixOnGPU2DPfS_S_ii:
	.zero		928


//--------------------- SYMBOLS --------------------------

	.type		.nv.reservedSmem.offset0,@object
	.size		.nv.reservedSmem.offset0,0x4
